	.headerflags	@"EF_CUDA_TEXMODE_UNIFIED EF_CUDA_64BIT_ADDRESS EF_CUDA_ACCELERATORS EF_CUDA_SM90 EF_CUDA_VIRTUAL_SM(EF_CUDA_SM90)"
	.elftype	@"ET_EXEC"


//--------------------- .nv.info                  --------------------------
	.section	.nv.info,"",@"SHT_CUDA_INFO"
	.align	4


	//----- nvinfo : EIATTR_REGCOUNT
	.align		4
        /*0000*/ 	.byte	0x04, 0x2f
        /*0002*/ 	.short	(.L_1 - .L_0)
	.align		4
.L_0:
        /*0004*/ 	.word	index@(triton_poi_fused_convolution_3)
        /*0008*/ 	.word	0x00000012


	//----- nvinfo : EIATTR_MIN_STACK_SIZE
	.align		4
.L_1:
        /*000c*/ 	.byte	0x04, 0x12
        /*000e*/ 	.short	(.L_3 - .L_2)
	.align		4
.L_2:
        /*0010*/ 	.word	index@(triton_poi_fused_convolution_3)
        /*0014*/ 	.word	0x00000000


	//----- nvinfo : EIATTR_FRAME_SIZE
	.align		4
.L_3:
        /*0018*/ 	.byte	0x04, 0x11
        /*001a*/ 	.short	(.L_5 - .L_4)
	.align		4
.L_4:
        /*001c*/ 	.word	index@(triton_poi_fused_convolution_3)
        /*0020*/ 	.word	0x00000000


	//----- nvinfo : EIATTR_MIN_STACK_SIZE
	.align		4
.L_5:
        /*0024*/ 	.byte	0x04, 0x12
        /*0026*/ 	.short	(.L_7 - .L_6)
	.align		4
.L_6:
        /*0028*/ 	.word	index@(triton_poi_fused_convolution_3)
        /*002c*/ 	.word	0x00000000
.L_7:


//--------------------- .nv.info.triton_poi_fused_convolution_3 --------------------------
	.section	.nv.info.triton_poi_fused_convolution_3,"",@"SHT_CUDA_INFO"
	.sectionflags	@""
	.align	4


	//----- nvinfo : EIATTR_CUDA_API_VERSION
	.align		4
        /*0000*/ 	.byte	0x04, 0x37
        /*0002*/ 	.short	(.L_9 - .L_8)
.L_8:
        /*0004*/ 	.word	0x0000007c


	//----- nvinfo : EIATTR_KPARAM_INFO
	.align		4
.L_9:
        /*0008*/ 	.byte	0x04, 0x17
        /*000a*/ 	.short	(.L_11 - .L_10)
.L_10:
        /*000c*/ 	.word	0x00000000
        /*0010*/ 	.short	0x0002
        /*0012*/ 	.short	0x0010
        /*0014*/ 	.byte	0x00, 0xf0, 0x11, 0x00


	//----- nvinfo : EIATTR_KPARAM_INFO
	.align		4
.L_11:
        /*0018*/ 	.byte	0x04, 0x17
        /*001a*/ 	.short	(.L_13 - .L_12)
.L_12:
        /*001c*/ 	.word	0x00000000
        /*0020*/ 	.short	0x0001
        /*0022*/ 	.short	0x0008
        /*0024*/ 	.byte	0x00, 0xf4, 0x21, 0x00


	//----- nvinfo : EIATTR_KPARAM_INFO
	.align		4
.L_13:
        /*0028*/ 	.byte	0x04, 0x17
        /*002a*/ 	.short	(.L_15 - .L_14)
.L_14:
        /*002c*/ 	.word	0x00000000
        /*0030*/ 	.short	0x0000
        /*0032*/ 	.short	0x0000
        /*0034*/ 	.byte	0x00, 0xf4, 0x21, 0x00


	//----- nvinfo : EIATTR_SPARSE_MMA_MASK
	.align		4
.L_15:
        /*0038*/ 	.byte	0x03, 0x50
        /*003a*/ 	.short	0x0000


	//----- nvinfo : EIATTR_MAXREG_COUNT
	.align		4
        /*003c*/ 	.byte	0x03, 0x1b
        /*003e*/ 	.short	0x00ff


	//----- nvinfo : EIATTR_EXIT_INSTR_OFFSETS
	.align		4
        /*0040*/ 	.byte	0x04, 0x1c
        /*0042*/ 	.short	(.L_17 - .L_16)


	//   ....[0]....
.L_16:
        /*0044*/ 	.word	0x00000270


	//----- nvinfo : EIATTR_REQNTID
	.align		4
.L_17:
        /*0048*/ 	.byte	0x04, 0x10
        /*004a*/ 	.short	(.L_19 - .L_18)
.L_18:
        /*004c*/ 	.word	0x00000080
        /*0050*/ 	.word	0x00000001
        /*0054*/ 	.word	0x00000001


	//----- nvinfo : EIATTR_CBANK_PARAM_SIZE
	.align		4
.L_19:
        /*0058*/ 	.byte	0x03, 0x19
        /*005a*/ 	.short	0x0014


	//----- nvinfo : EIATTR_PARAM_CBANK
	.align		4
        /*005c*/ 	.byte	0x04, 0x0a
        /*005e*/ 	.short	(.L_21 - .L_20)
	.align		4
.L_20:
        /*0060*/ 	.word	index@(.nv.constant0.triton_poi_fused_convolution_3)
        /*0064*/ 	.short	0x0210
        /*0066*/ 	.short	0x0014


	//----- nvinfo : EIATTR_SW_WAR
	.align		4
.L_21:
        /*0068*/ 	.byte	0x04, 0x36
        /*006a*/ 	.short	(.L_23 - .L_22)
.L_22:
        /*006c*/ 	.word	0x00000008
.L_23:


//--------------------- .nv.callgraph             --------------------------
	.section	.nv.callgraph,"",@"SHT_CUDA_CALLGRAPH"
	.align	4
	.sectionentsize	8
	.align		4
        /*0000*/ 	.word	0x00000000
	.align		4
        /*0004*/ 	.word	0xffffffff
	.align		4
        /*0008*/ 	.word	0x00000000
	.align		4
        /*000c*/ 	.word	0xfffffffe
	.align		4
        /*0010*/ 	.word	0x00000000
	.align		4
        /*0014*/ 	.word	0xfffffffd
	.align		4
        /*0018*/ 	.word	0x00000000
	.align		4
        /*001c*/ 	.word	0xfffffffc


//--------------------- .text.triton_poi_fused_convolution_3 --------------------------
	.section	.text.triton_poi_fused_convolution_3,"ax",@progbits
	.align	128
        .global         triton_poi_fused_convolution_3
        .type           triton_poi_fused_convolution_3,@function
        .size           triton_poi_fused_convolution_3,(.L_x_1 - triton_poi_fused_convolution_3)
        .other          triton_poi_fused_convolution_3,@"STO_CUDA_ENTRY STV_DEFAULT"
triton_poi_fused_convolution_3:
.text.triton_poi_fused_convolution_3:
[----:B------:R-:W-:Y:S01]  /*0000*/  LDC R1, c[0x0][0x28] ;  /* 0x00000a00ff017b82 */ /* 0x000fe20000000800 */
[----:B------:R-:W1:Y:S07]  /*0010*/  S2R R0, SR_TID.X ;  /* 0x0000000000007919 */ /* 0x000e6e0000002100 */
[----:B------:R-:W2:Y:S01]  /*0020*/  LDC.64 R2, c[0x0][0x218] ;  /* 0x00008600ff027b82 */ /* 0x000ea20000000a00 */
[----:B------:R-:W-:Y:S01]  /*0030*/  ULDC.64 UR4, c[0x0][0x208] ;  /* 0x0000820000047ab9 */ /* 0x000fe20000000a00 */
[----:B------:R-:W3:Y:S06]  /*0040*/  S2R R9, SR_CTAID.X ;  /* 0x0000000000097919 */ /* 0x000eec0000002500 */
[----:B------:R-:W4:Y:S01]  /*0050*/  LDC.64 R4, c[0x0][0x210] ;  /* 0x00008400ff047b82 */ /* 0x000f220000000a00 */
[----:B-1----:R-:W-:-:S04]  /*0060*/  SHF.L.U32 R0, R0, 0x2, RZ ;  /* 0x0000000200007819 */ /* 0x002fc800000006ff */
[----:B------:R-:W-:-:S04]  /*0070*/  LOP3.LUT R0, R0, 0x1fc, RZ, 0xc0, !PT ;  /* 0x000001fc00007812 */ /* 0x000fc800078ec0ff */
[----:B---3--:R-:W-:-:S04]  /*0080*/  LEA R9, R9, R0, 0xa ;  /* 0x0000000009097211 */ /* 0x008fc800078e50ff */
[----:B------:R-:W-:Y:S01]  /*0090*/  IADD3 R0, R9, 0x200, RZ ;  /* 0x0000020009007810 */ /* 0x000fe20007ffe0ff */
[----:B------:R-:W-:-:S04]  /*00a0*/  IMAD.HI R6, R9, 0x78787879, RZ ;  /* 0x7878787909067827 */ /* 0x000fc800078e02ff */
[----:B------:R-:W-:Y:S01]  /*00b0*/  IMAD.HI R0, R0, 0x78787879, RZ ;  /* 0x7878787900007827 */ /* 0x000fe200078e02ff */
[----:B------:R-:W-:-:S03]  /*00c0*/  SHF.R.U32.HI R7, RZ, 0x1f, R6 ;  /* 0x0000001fff077819 */ /* 0x000fc60000011606 */
[----:B----4-:R-:W-:Y:S01]  /*00d0*/  IMAD.WIDE R8, R9, 0x4, R4 ;  /* 0x0000000409087825 */ /* 0x010fe200078e0204 */
[----:B------:R-:W-:Y:S02]  /*00e0*/  SHF.R.U32.HI R11, RZ, 0x1f, R0 ;  /* 0x0000001fff0b7819 */ /* 0x000fe40000011600 */
[----:B------:R-:W-:Y:S02]  /*00f0*/  LEA.HI.SX32 R7, R6, R7, 0x12 ;  /* 0x0000000706077211 */ /* 0x000fe400078f92ff */
[----:B------:R-:W-:Y:S02]  /*0100*/  LEA.HI.SX32 R11, R0, R11, 0x12 ;  /* 0x0000000b000b7211 */ /* 0x000fe400078f92ff */
[----:B------:R-:W-:Y:S02]  /*0110*/  LEA.HI R0, R7, R7, RZ, 0x6 ;  /* 0x0000000707007211 */ /* 0x000fe400078f30ff */
[----:B------:R-:W-:Y:S02]  /*0120*/  LEA.HI R6, R11, R11, RZ, 0x6 ;  /* 0x0000000b0b067211 */ /* 0x000fe400078f30ff */
[----:B------:R-:W-:-:S02]  /*0130*/  LOP3.LUT R0, R0, 0xffffffc0, RZ, 0xc0, !PT ;  /* 0xffffffc000007812 */ /* 0x000fc400078ec0ff */
[----:B------:R-:W-:Y:S02]  /*0140*/  LOP3.LUT R6, R6, 0xffffffc0, RZ, 0xc0, !PT ;  /* 0xffffffc006067812 */ /* 0x000fe400078ec0ff */
[----:B------:R-:W-:Y:S02]  /*0150*/  IADD3 R7, R7, -R0, RZ ;  /* 0x8000000007077210 */ /* 0x000fe40007ffe0ff */
[----:B------:R-:W-:-:S03]  /*0160*/  IADD3 R13, R11, -R6, RZ ;  /* 0x800000060b0d7210 */ /* 0x000fc60007ffe0ff */
[--C-:B--2---:R-:W-:Y:S02]  /*0170*/  IMAD.WIDE R10, R7, 0x4, R2.reuse ;  /* 0x00000004070a7825 */ /* 0x104fe400078e0202 */
[----:B------:R-:W2:Y:S02]  /*0180*/  LDG.E.128 R4, desc[UR4][R8.64] ;  /* 0x0000000408047981 */ /* 0x000ea4000c1e1d00 */
[----:B------:R-:W-:Y:S02]  /*0190*/  IMAD.WIDE R2, R13, 0x4, R2 ;  /* 0x000000040d027825 */ /* 0x000fe400078e0202 */
[----:B------:R-:W2:Y:S04]  /*01a0*/  LDG.E.EL R10, desc[UR4][R10.64] ;  /* 0x000000040a0a7981 */ /* 0x000ea8000c2e1900 */
[----:B------:R-:W3:Y:S04]  /*01b0*/  LDG.E.EL R2, desc[UR4][R2.64] ;  /* 0x0000000402027981 */ /* 0x000ee8000c2e1900 */
[----:B------:R-:W3:Y:S01]  /*01c0*/  LDG.E.128 R12, desc[UR4][R8.64+0x800] ;  /* 0x00080004080c7981 */ /* 0x000ee2000c1e1d00 */
[--C-:B--2---:R-:W-:Y:S01]  /*01d0*/  FADD R4, R4, R10.reuse ;  /* 0x0000000a04047221 */ /* 0x104fe20000000000 */
[--C-:B------:R-:W-:Y:S01]  /*01e0*/  FADD R5, R5, R10.reuse ;  /* 0x0000000a05057221 */ /* 0x100fe20000000000 */
[--C-:B------:R-:W-:Y:S01]  /*01f0*/  FADD R6, R6, R10.reuse ;  /* 0x0000000a06067221 */ /* 0x100fe20000000000 */
[----:B------:R-:W-:Y:S01]  /*0200*/  FADD R7, R7, R10 ;  /* 0x0000000a07077221 */ /* 0x000fe20000000000 */
[--C-:B---3--:R-:W-:Y:S01]  /*0210*/  FADD R12, R12, R2.reuse ;  /* 0x000000020c0c7221 */ /* 0x108fe20000000000 */
[--C-:B------:R-:W-:Y:S01]  /*0220*/  FADD R13, R13, R2.reuse ;  /* 0x000000020d0d7221 */ /* 0x100fe20000000000 */
[--C-:B------:R-:W-:Y:S01]  /*0230*/  FADD R14, R14, R2.reuse ;  /* 0x000000020e0e7221 */ /* 0x100fe20000000000 */
[----:B------:R-:W-:Y:S01]  /*0240*/  FADD R15, R15, R2 ;  /* 0x000000020f0f7221 */ /* 0x000fe20000000000 */
[----:B------:R-:W-:Y:S04]  /*0250*/  STG.E.128 desc[UR4][R8.64], R4 ;  /* 0x0000000408007986 */ /* 0x000fe8000c101d04 */
[----:B------:R-:W-:Y:S01]  /*0260*/  STG.E.128 desc[UR4][R8.64+0x800], R12 ;  /* 0x0008000c08007986 */ /* 0x000fe2000c101d04 */
[----:B------:R-:W-:Y:S05]  /*0270*/  EXIT ;  /* 0x000000000000794d */ /* 0x000fea0003800000 */
.L_x_0:
[----:B------:R-:W-:-:S00]  /*0280*/  BRA `(.L_x_0) ;  /* 0xfffffffc00fc7947 */ /* 0x000fc0000383ffff */
[----:B------:R-:W-:-:S00]  /*0290*/  NOP ;  /* 0x0000000000007918 */ /* 0x000fc00000000000 */
        /* <DEDUP_REMOVED lines=14> */
.L_x_1:


//--------------------- .nv.constant0.triton_poi_fused_convolution_3 --------------------------
	.section	.nv.constant0.triton_poi_fused_convolution_3,"a",@progbits
	.sectionflags	@""
	.align	4
.nv.constant0.triton_poi_fused_convolution_3:
	.zero		548
